//
// Generated by NVIDIA NVVM Compiler
//
// Compiler Build ID: CL-36424714
// Cuda compilation tools, release 13.0, V13.0.88
// Based on NVVM 20.0.0
//

.version 9.0
.target sm_100
.address_size 64

	// .globl	transform_points

.visible .entry transform_points(
	.param .u64 .ptr .align 1 transform_points_param_0,
	.param .u64 .ptr .align 1 transform_points_param_1,
	.param .u64 .ptr .align 1 transform_points_param_2,
	.param .u32 transform_points_param_3
)
{
	.reg .pred 	%p<5>;
	.reg .b32 	%r<7>;
	.reg .b32 	%f<45>;
	.reg .b64 	%rd<11>;

	ld.param.u64 	%rd1, [transform_points_param_0];
	ld.param.u64 	%rd2, [transform_points_param_1];
	ld.param.u64 	%rd3, [transform_points_param_2];
	ld.param.u32 	%r3, [transform_points_param_3];
	mov.u32 	%r4, %ntid.x;
	mov.u32 	%r5, %ctaid.x;
	mov.u32 	%r6, %tid.x;
	mad.lo.s32 	%r1, %r4, %r5, %r6;
	setp.ge.s32 	%p1, %r1, %r3;
	@%p1 bra 	$L__BB0_4;
	cvta.to.global.u64 	%rd4, %rd1;
	cvta.to.global.u64 	%rd5, %rd3;
	mul.lo.s32 	%r2, %r1, 3;
	mul.wide.s32 	%rd6, %r2, 4;
	add.s64 	%rd7, %rd4, %rd6;
	ld.global.nc.f32 	%f11, [%rd7];
	ld.global.nc.f32 	%f12, [%rd7+4];
	ld.global.nc.f32 	%f13, [%rd7+8];
	ld.global.nc.f32 	%f14, [%rd5];
	ld.global.nc.f32 	%f15, [%rd5+16];
	mul.f32 	%f16, %f12, %f15;
	fma.rn.f32 	%f17, %f11, %f14, %f16;
	ld.global.nc.f32 	%f18, [%rd5+32];
	fma.rn.f32 	%f19, %f13, %f18, %f17;
	ld.global.nc.f32 	%f20, [%rd5+48];
	add.f32 	%f42, %f20, %f19;
	ld.global.nc.f32 	%f21, [%rd5+4];
	ld.global.nc.f32 	%f22, [%rd5+20];
	mul.f32 	%f23, %f12, %f22;
	fma.rn.f32 	%f24, %f11, %f21, %f23;
	ld.global.nc.f32 	%f25, [%rd5+36];
	fma.rn.f32 	%f26, %f13, %f25, %f24;
	ld.global.nc.f32 	%f27, [%rd5+52];
	add.f32 	%f43, %f27, %f26;
	ld.global.nc.f32 	%f28, [%rd5+8];
	ld.global.nc.f32 	%f29, [%rd5+24];
	mul.f32 	%f30, %f12, %f29;
	fma.rn.f32 	%f31, %f11, %f28, %f30;
	ld.global.nc.f32 	%f32, [%rd5+40];
	fma.rn.f32 	%f33, %f13, %f32, %f31;
	ld.global.nc.f32 	%f34, [%rd5+56];
	add.f32 	%f44, %f34, %f33;
	ld.global.nc.f32 	%f35, [%rd5+12];
	ld.global.nc.f32 	%f36, [%rd5+28];
	mul.f32 	%f37, %f12, %f36;
	fma.rn.f32 	%f38, %f11, %f35, %f37;
	ld.global.nc.f32 	%f39, [%rd5+44];
	fma.rn.f32 	%f40, %f13, %f39, %f38;
	ld.global.nc.f32 	%f41, [%rd5+60];
	add.f32 	%f4, %f41, %f40;
	setp.eq.f32 	%p2, %f4, 0f00000000;
	setp.eq.f32 	%p3, %f4, 0f3F800000;
	or.pred  	%p4, %p2, %p3;
	@%p4 bra 	$L__BB0_3;
	div.rn.f32 	%f42, %f42, %f4;
	div.rn.f32 	%f43, %f43, %f4;
	div.rn.f32 	%f44, %f44, %f4;
$L__BB0_3:
	cvta.to.global.u64 	%rd8, %rd2;
	add.s64 	%rd10, %rd8, %rd6;
	st.global.f32 	[%rd10], %f42;
	st.global.f32 	[%rd10+4], %f43;
	st.global.f32 	[%rd10+8], %f44;
$L__BB0_4:
	ret;

}


// ===== COMPILED SASS (sm_100) =====

	.target	sm_100

	.elftype	@"ET_EXEC"


//--------------------- .note.nv.tkinfo           --------------------------
	.section	.note.nv.tkinfo,"",@"SHT_NOTE"
	.sectionflags	@"SHF_NOTE_NV_TKINFO"
	.tkinfo
        /*0018*/ 	.word	0x00000002
        /*0030*/ 	.string	""
        /*0030*/ 	.string	"ptxas"
        /*0030*/ 	.string	"Cuda compilation tools, release 13.0, V13.0.88"
        /*0030*/ 	.string	"Build cuda_13.0.r13.0/compiler.36424714_0"
        /*0030*/ 	.string	"-arch sm_100 -m 64 "



//--------------------- .note.nv.cuinfo           --------------------------
	.section	.note.nv.cuinfo,"",@"SHT_NOTE"
	.sectionflags	@"SHF_NOTE_NV_CUINFO"
        /*0018*/ 	.short	0x0002
        /*001a*/ 	.short	0x0064
        /*001c*/ 	.short	0x0082
	.zero		2


//--------------------- .nv.info                  --------------------------
	.section	.nv.info,"",@"SHT_CUDA_INFO"
	.align	4


	//----- nvinfo : EIATTR_REGCOUNT
	.align		4
        /*0000*/ 	.byte	0x04, 0x2f
        /*0002*/ 	.short	(.L_1 - .L_0)
	.align		4
.L_0:
        /*0004*/ 	.word	index@(transform_points)
        /*0008*/ 	.word	0x00000020


	//----- nvinfo : EIATTR_FRAME_SIZE
	.align		4
.L_1:
        /*000c*/ 	.byte	0x04, 0x11
        /*000e*/ 	.short	(.L_3 - .L_2)
	.align		4
.L_2:
        /*0010*/ 	.word	index@($__internal_0_$__cuda_sm3x_div_rn_noftz_f32_slowpath)
        /*0014*/ 	.word	0x00000000


	//----- nvinfo : EIATTR_FRAME_SIZE
	.align		4
.L_3:
        /*0018*/ 	.byte	0x04, 0x11
        /*001a*/ 	.short	(.L_5 - .L_4)
	.align		4
.L_4:
        /*001c*/ 	.word	index@(transform_points)
        /*0020*/ 	.word	0x00000000


	//----- nvinfo : EIATTR_MIN_STACK_SIZE
	.align		4
.L_5:
        /*0024*/ 	.byte	0x04, 0x12
        /*0026*/ 	.short	(.L_7 - .L_6)
	.align		4
.L_6:
        /*0028*/ 	.word	index@(transform_points)
        /*002c*/ 	.word	0x00000000
.L_7:


//--------------------- .nv.compat                --------------------------
	.section	.nv.compat,"",@"SHT_CUDA_COMPAT_INFO"
	.align	4
        /*0000*/ 	.byte	0x02, 0x09, 0x00, 0x00, 0x02, 0x02, 0x01, 0x00, 0x02, 0x05, 0x05, 0x00, 0x03, 0x07, 0x01, 0x01
        /*0010*/ 	.byte	0x02, 0x03, 0x00, 0x00, 0x02, 0x06, 0x01, 0x00, 0x04, 0x0b, 0x08, 0x00, 0x01, 0x00, 0x00, 0x00
        /*0020*/ 	.byte	0x00, 0x00, 0x00, 0x00


//--------------------- .nv.info.transform_points --------------------------
	.section	.nv.info.transform_points,"",@"SHT_CUDA_INFO"
	.sectionflags	@""
	.align	4


	//----- nvinfo : EIATTR_CUDA_API_VERSION
	.align		4
        /*0000*/ 	.byte	0x04, 0x37
        /*0002*/ 	.short	(.L_9 - .L_8)
.L_8:
        /*0004*/ 	.word	0x00000082


	//----- nvinfo : EIATTR_KPARAM_INFO
	.align		4
.L_9:
        /*0008*/ 	.byte	0x04, 0x17
        /*000a*/ 	.short	(.L_11 - .L_10)
.L_10:
        /*000c*/ 	.word	0x00000000
        /*0010*/ 	.short	0x0003
        /*0012*/ 	.short	0x0018
        /*0014*/ 	.byte	0x00, 0xf0, 0x11, 0x00


	//----- nvinfo : EIATTR_KPARAM_INFO
	.align		4
.L_11:
        /*0018*/ 	.byte	0x04, 0x17
        /*001a*/ 	.short	(.L_13 - .L_12)
.L_12:
        /*001c*/ 	.word	0x00000000
        /*0020*/ 	.short	0x0002
        /*0022*/ 	.short	0x0010
        /*0024*/ 	.byte	0x00, 0xf5, 0x21, 0x00


	//----- nvinfo : EIATTR_KPARAM_INFO
	.align		4
.L_13:
        /*0028*/ 	.byte	0x04, 0x17
        /*002a*/ 	.short	(.L_15 - .L_14)
.L_14:
        /*002c*/ 	.word	0x00000000
        /*0030*/ 	.short	0x0001
        /*0032*/ 	.short	0x0008
        /*0034*/ 	.byte	0x00, 0xf5, 0x21, 0x00


	//----- nvinfo : EIATTR_KPARAM_INFO
	.align		4
.L_15:
        /*0038*/ 	.byte	0x04, 0x17
        /*003a*/ 	.short	(.L_17 - .L_16)
.L_16:
        /*003c*/ 	.word	0x00000000
        /*0040*/ 	.short	0x0000
        /*0042*/ 	.short	0x0000
        /*0044*/ 	.byte	0x00, 0xf5, 0x21, 0x00


	//----- nvinfo : EIATTR_SPARSE_MMA_MASK
	.align		4
.L_17:
        /*0048*/ 	.byte	0x03, 0x50
        /*004a*/ 	.short	0x0000


	//----- nvinfo : EIATTR_MAXREG_COUNT
	.align		4
        /*004c*/ 	.byte	0x03, 0x1b
        /*004e*/ 	.short	0x00ff


	//----- nvinfo : EIATTR_MERCURY_ISA_VERSION
	.align		4
        /*0050*/ 	.byte	0x03, 0x5f
        /*0052*/ 	.short	0x0101


	//----- nvinfo : EIATTR_VRC_CTA_INIT_COUNT
	.align		4
        /*0054*/ 	.byte	0x02, 0x4a
	.zero		1
	.zero		1


	//----- nvinfo : EIATTR_EXIT_INSTR_OFFSETS
	.align		4
        /*0058*/ 	.byte	0x04, 0x1c
        /*005a*/ 	.short	(.L_19 - .L_18)


	//   ....[0]....
.L_18:
        /*005c*/ 	.word	0x00000070


	//   ....[1]....
        /*0060*/ 	.word	0x00000650


	//----- nvinfo : EIATTR_CRS_STACK_SIZE
	.align		4
.L_19:
        /*0064*/ 	.byte	0x04, 0x1e
        /*0066*/ 	.short	(.L_21 - .L_20)
.L_20:
        /*0068*/ 	.word	0x00000000


	//----- nvinfo : EIATTR_CBANK_PARAM_SIZE
	.align		4
.L_21:
        /*006c*/ 	.byte	0x03, 0x19
        /*006e*/ 	.short	0x001c


	//----- nvinfo : EIATTR_PARAM_CBANK
	.align		4
        /*0070*/ 	.byte	0x04, 0x0a
        /*0072*/ 	.short	(.L_23 - .L_22)
	.align		4
.L_22:
        /*0074*/ 	.word	index@(.nv.constant0.transform_points)
        /*0078*/ 	.short	0x0380
        /*007a*/ 	.short	0x001c


	//----- nvinfo : EIATTR_SW_WAR
	.align		4
.L_23:
        /*007c*/ 	.byte	0x04, 0x36
        /*007e*/ 	.short	(.L_25 - .L_24)
.L_24:
        /*0080*/ 	.word	0x00000008
.L_25:


//--------------------- .nv.callgraph             --------------------------
	.section	.nv.callgraph,"",@"SHT_CUDA_CALLGRAPH"
	.align	4
	.sectionentsize	8
	.align		4
        /*0000*/ 	.word	0x00000000
	.align		4
        /*0004*/ 	.word	0xffffffff
	.align		4
        /*0008*/ 	.word	0x00000000
	.align		4
        /*000c*/ 	.word	0xfffffffe
	.align		4
        /*0010*/ 	.word	0x00000000
	.align		4
        /*0014*/ 	.word	0xfffffffd
	.align		4
        /*0018*/ 	.word	0x00000000
	.align		4
        /*001c*/ 	.word	0xfffffffc


//--------------------- .text.transform_points    --------------------------
	.section	.text.transform_points,"ax",@progbits
	.align	128
        .global         transform_points
        .type           transform_points,@function
        .size           transform_points,(.L_x_20 - transform_points)
        .other          transform_points,@"STO_CUDA_ENTRY STV_DEFAULT"
transform_points:
.text.transform_points:
[----:B------:R-:W-:Y:S01]  /*0000*/  LDC R1, c[0x0][0x37c] ;  /* 0x0000df00ff017b82 */ /* 0x000fe20000000800 */
[----:B------:R-:W0:Y:S01]  /*0010*/  S2R R6, SR_CTAID.X ;  /* 0x0000000000067919 */ /* 0x000e220000002500 */
[----:B------:R-:W0:Y:S01]  /*0020*/  LDCU UR4, c[0x0][0x360] ;  /* 0x00006c00ff0477ac */ /* 0x000e220008000800 */
[----:B------:R-:W0:Y:S01]  /*0030*/  S2R R3, SR_TID.X ;  /* 0x0000000000037919 */ /* 0x000e220000002100 */
[----:B------:R-:W1:Y:S01]  /*0040*/  LDCU UR5, c[0x0][0x398] ;  /* 0x00007300ff0577ac */ /* 0x000e620008000800 */
[----:B0-----:R-:W-:-:S05]  /*0050*/  IMAD R6, R6, UR4, R3 ;  /* 0x0000000406067c24 */ /* 0x001fca000f8e0203 */
[----:B-1----:R-:W-:-:S13]  /*0060*/  ISETP.GE.AND P0, PT, R6, UR5, PT ;  /* 0x0000000506007c0c */ /* 0x002fda000bf06270 */
[----:B------:R-:W-:Y:S05]  /*0070*/  @P0 EXIT ;  /* 0x000000000000094d */ /* 0x000fea0003800000 */
[----:B------:R-:W0:Y:S01]  /*0080*/  LDC.64 R4, c[0x0][0x380] ;  /* 0x0000e000ff047b82 */ /* 0x000e220000000a00 */
[----:B------:R-:W1:Y:S01]  /*0090*/  LDCU.64 UR4, c[0x0][0x358] ;  /* 0x00006b00ff0477ac */ /* 0x000e620008000a00 */
[----:B------:R-:W-:-:S06]  /*00a0*/  IMAD R6, R6, 0x3, RZ ;  /* 0x0000000306067824 */ /* 0x000fcc00078e02ff */
[----:B------:R-:W2:Y:S01]  /*00b0*/  LDC.64 R2, c[0x0][0x390] ;  /* 0x0000e400ff027b82 */ /* 0x000ea20000000a00 */
[----:B0-----:R-:W-:-:S05]  /*00c0*/  IMAD.WIDE R4, R6, 0x4, R4 ;  /* 0x0000000406047825 */ /* 0x001fca00078e0204 */
[----:B-1----:R-:W3:Y:S04]  /*00d0*/  LDG.E.CONSTANT R12, desc[UR4][R4.64+0x4] ;  /* 0x00000404040c7981 */ /* 0x002ee8000c1e9900 */
[----:B--2---:R-:W3:Y:S04]  /*00e0*/  LDG.E.CONSTANT R29, desc[UR4][R2.64+0x1c] ;  /* 0x00001c04021d7981 */ /* 0x004ee8000c1e9900 */
[----:B------:R-:W2:Y:S04]  /*00f0*/  LDG.E.CONSTANT R27, desc[UR4][R2.64+0xc] ;  /* 0x00000c04021b7981 */ /* 0x000ea8000c1e9900 */
[----:B------:R-:W2:Y:S04]  /*0100*/  LDG.E.CONSTANT R10, desc[UR4][R4.64] ;  /* 0x00000004040a7981 */ /* 0x000ea8000c1e9900 */
[----:B------:R-:W4:Y:S04]  /*0110*/  LDG.E.CONSTANT R8, desc[UR4][R4.64+0x8] ;  /* 0x0000080404087981 */ /* 0x000f28000c1e9900 */
[----:B------:R-:W4:Y:S04]  /*0120*/  LDG.E.CONSTANT R14, desc[UR4][R2.64+0x2c] ;  /* 0x00002c04020e7981 */ /* 0x000f28000c1e9900 */
[----:B------:R-:W5:Y:S04]  /*0130*/  LDG.E.CONSTANT R16, desc[UR4][R2.64+0x3c] ;  /* 0x00003c0402107981 */ /* 0x000f68000c1e9900 */
        /* <DEDUP_REMOVED lines=11> */
[----:B------:R0:W5:Y:S01]  /*01f0*/  LDG.E.CONSTANT R7, desc[UR4][R2.64+0x38] ;  /* 0x0000380402077981 */ /* 0x000162000c1e9900 */
[----:B------:R-:W-:Y:S01]  /*0200*/  BSSY.RECONVERGENT B0, `(.L_x_0) ;  /* 0x000003f000007945 */ /* 0x000fe20003800200 */
[----:B---3--:R-:W-:-:S04]  /*0210*/  FMUL R29, R12, R29 ;  /* 0x0000001d0c1d7220 */ /* 0x008fc80000400000 */
[----:B--2---:R-:W-:-:S04]  /*0220*/  FFMA R27, R10, R27, R29 ;  /* 0x0000001b0a1b7223 */ /* 0x004fc8000000001d */
[----:B----4-:R-:W-:-:S04]  /*0230*/  FFMA R5, R8, R14, R27 ;  /* 0x0000000e08057223 */ /* 0x010fc8000000001b */
[----:B-----5:R-:W-:-:S05]  /*0240*/  FADD R5, R5, R16 ;  /* 0x0000001005057221 */ /* 0x020fca0000000000 */
[----:B------:R-:W-:Y:S01]  /*0250*/  FSETP.NEU.AND P0, PT, R5, 1, PT ;  /* 0x3f8000000500780b */ /* 0x000fe20003f0d000 */
[----:B------:R-:W-:-:S03]  /*0260*/  FMUL R21, R12, R21 ;  /* 0x000000150c157220 */ /* 0x000fc60000400000 */
[----:B------:R-:W-:Y:S01]  /*0270*/  FSETP.EQ.OR P0, PT, R5, RZ, !P0 ;  /* 0x000000ff0500720b */ /* 0x000fe20004702400 */
[C---:B------:R-:W-:Y:S01]  /*0280*/  FMUL R14, R12.reuse, R23 ;  /* 0x000000170c0e7220 */ /* 0x040fe20000400000 */
[----:B------:R-:W-:Y:S01]  /*0290*/  FMUL R12, R12, R25 ;  /* 0x000000190c0c7220 */ /* 0x000fe20000400000 */
[C---:B------:R-:W-:Y:S02]  /*02a0*/  FFMA R19, R10.reuse, R19, R21 ;  /* 0x000000130a137223 */ /* 0x040fe40000000015 */
[C---:B------:R-:W-:Y:S01]  /*02b0*/  FFMA R14, R10.reuse, R17, R14 ;  /* 0x000000110a0e7223 */ /* 0x040fe2000000000e */
[----:B------:R-:W-:Y:S01]  /*02c0*/  FFMA R12, R10, R15, R12 ;  /* 0x0000000f0a0c7223 */ /* 0x000fe2000000000c */
[C---:B------:R-:W-:Y:S02]  /*02d0*/  FFMA R13, R8.reuse, R13, R19 ;  /* 0x0000000d080d7223 */ /* 0x040fe40000000013 */
[C---:B------:R-:W-:Y:S01]  /*02e0*/  FFMA R11, R8.reuse, R11, R14 ;  /* 0x0000000b080b7223 */ /* 0x040fe2000000000e */
[----:B------:R-:W-:Y:S01]  /*02f0*/  FFMA R12, R8, R9, R12 ;  /* 0x00000009080c7223 */ /* 0x000fe2000000000c */
[----:B------:R-:W-:-:S02]  /*0300*/  FADD R0, R13, R0 ;  /* 0x000000000d007221 */ /* 0x000fc40000000000 */
[----:B0-----:R-:W-:Y:S01]  /*0310*/  FADD R2, R11, R4 ;  /* 0x000000040b027221 */ /* 0x001fe20000000000 */
[----:B------:R-:W-:Y:S01]  /*0320*/  FADD R3, R12, R7 ;  /* 0x000000070c037221 */ /* 0x000fe20000000000 */
[----:B------:R-:W-:Y:S06]  /*0330*/  @P0 BRA `(.L_x_1) ;  /* 0x0000000000ac0947 */ /* 0x000fec0003800000 */
[----:B------:R-:W0:Y:S01]  /*0340*/  MUFU.RCP R4, R5 ;  /* 0x0000000500047308 */ /* 0x000e220000001000 */
[----:B------:R-:W-:Y:S07]  /*0350*/  BSSY.RECONVERGENT B1, `(.L_x_2) ;  /* 0x000000b000017945 */ /* 0x000fee0003800200 */
[----:B------:R-:W1:Y:S01]  /*0360*/  FCHK P0, R0, R5 ;  /* 0x0000000500007302 */ /* 0x000e620000000000 */
[----:B0-----:R-:W-:-:S04]  /*0370*/  FFMA R7, -R5, R4, 1 ;  /* 0x3f80000005077423 */ /* 0x001fc80000000104 */
[----:B------:R-:W-:-:S04]  /*0380*/  FFMA R7, R4, R7, R4 ;  /* 0x0000000704077223 */ /* 0x000fc80000000004 */
[----:B------:R-:W-:-:S04]  /*0390*/  FFMA R4, R0, R7, RZ ;  /* 0x0000000700047223 */ /* 0x000fc800000000ff */
[----:B------:R-:W-:-:S04]  /*03a0*/  FFMA R8, -R5, R4, R0 ;  /* 0x0000000405087223 */ /* 0x000fc80000000100 */
[----:B------:R-:W-:Y:S01]  /*03b0*/  FFMA R4, R7, R8, R4 ;  /* 0x0000000807047223 */ /* 0x000fe20000000004 */
[----:B-1----:R-:W-:Y:S06]  /*03c0*/  @!P0 BRA `(.L_x_3) ;  /* 0x00000000000c8947 */ /* 0x002fec0003800000 */
[----:B------:R-:W-:Y:S01]  /*03d0*/  IMAD.MOV.U32 R4, RZ, RZ, R0 ;  /* 0x000000ffff047224 */ /* 0x000fe200078e0000 */
[----:B------:R-:W-:-:S07]  /*03e0*/  MOV R8, 0x400 ;  /* 0x0000040000087802 */ /* 0x000fce0000000f00 */
[----:B------:R-:W-:Y:S05]  /*03f0*/  CALL.REL.NOINC `($__internal_0_$__cuda_sm3x_div_rn_noftz_f32_slowpath) ;  /* 0x0000000000987944 */ /* 0x000fea0003c00000 */
.L_x_3:
[----:B------:R-:W-:Y:S05]  /*0400*/  BSYNC.RECONVERGENT B1 ;  /* 0x0000000000017941 */ /* 0x000fea0003800200 */
.L_x_2:
[----:B------:R-:W0:Y:S01]  /*0410*/  MUFU.RCP R0, R5 ;  /* 0x0000000500007308 */ /* 0x000e220000001000 */
[----:B------:R-:W-:Y:S07]  /*0420*/  BSSY.RECONVERGENT B1, `(.L_x_4) ;  /* 0x000000d000017945 */ /* 0x000fee0003800200 */
[----:B------:R-:W1:Y:S01]  /*0430*/  FCHK P0, R2, R5 ;  /* 0x0000000502007302 */ /* 0x000e620000000000 */
[----:B0-----:R-:W-:-:S04]  /*0440*/  FFMA R7, -R5, R0, 1 ;  /* 0x3f80000005077423 */ /* 0x001fc80000000100 */
[----:B------:R-:W-:Y:S01]  /*0450*/  FFMA R10, R0, R7, R0 ;  /* 0x00000007000a7223 */ /* 0x000fe20000000000 */
[----:B------:R-:W-:-:S03]  /*0460*/  IMAD.MOV.U32 R0, RZ, RZ, R4 ;  /* 0x000000ffff007224 */ /* 0x000fc600078e0004 */
[----:B------:R-:W-:-:S04]  /*0470*/  FFMA R7, R2, R10, RZ ;  /* 0x0000000a02077223 */ /* 0x000fc800000000ff */
[----:B------:R-:W-:-:S04]  /*0480*/  FFMA R8, -R5, R7, R2 ;  /* 0x0000000705087223 */ /* 0x000fc80000000102 */
[----:B------:R-:W-:Y:S01]  /*0490*/  FFMA R7, R10, R8, R7 ;  /* 0x000000080a077223 */ /* 0x000fe20000000007 */
[----:B-1----:R-:W-:Y:S06]  /*04a0*/  @!P0 BRA `(.L_x_5) ;  /* 0x0000000000108947 */ /* 0x002fec0003800000 */
[----:B------:R-:W-:Y:S02]  /*04b0*/  MOV R4, R2 ;  /* 0x0000000200047202 */ /* 0x000fe40000000f00 */
[----:B------:R-:W-:-:S07]  /*04c0*/  MOV R8, 0x4e0 ;  /* 0x000004e000087802 */ /* 0x000fce0000000f00 */
[----:B------:R-:W-:Y:S05]  /*04d0*/  CALL.REL.NOINC `($__internal_0_$__cuda_sm3x_div_rn_noftz_f32_slowpath) ;  /* 0x0000000000607944 */ /* 0x000fea0003c00000 */
[----:B------:R-:W-:-:S07]  /*04e0*/  IMAD.MOV.U32 R7, RZ, RZ, R4 ;  /* 0x000000ffff077224 */ /* 0x000fce00078e0004 */
.L_x_5:
[----:B------:R-:W-:Y:S05]  /*04f0*/  BSYNC.RECONVERGENT B1 ;  /* 0x0000000000017941 */ /* 0x000fea0003800200 */
.L_x_4:
        /* <DEDUP_REMOVED lines=13> */
.L_x_7:
[----:B------:R-:W-:Y:S05]  /*05d0*/  BSYNC.RECONVERGENT B1 ;  /* 0x0000000000017941 */ /* 0x000fea0003800200 */
.L_x_6:
[----:B------:R-:W-:-:S07]  /*05e0*/  IMAD.MOV.U32 R3, RZ, RZ, R4 ;  /* 0x000000ffff037224 */ /* 0x000fce00078e0004 */
.L_x_1:
[----:B------:R-:W-:Y:S05]  /*05f0*/  BSYNC.RECONVERGENT B0 ;  /* 0x0000000000007941 */ /* 0x000fea0003800200 */
.L_x_0:
[----:B------:R-:W0:Y:S02]  /*0600*/  LDC.64 R4, c[0x0][0x388] ;  /* 0x0000e200ff047b82 */ /* 0x000e240000000a00 */
[----:B0-----:R-:W-:-:S05]  /*0610*/  IMAD.WIDE R6, R6, 0x4, R4 ;  /* 0x0000000406067825 */ /* 0x001fca00078e0204 */
[----:B------:R-:W-:Y:S04]  /*0620*/  STG.E desc[UR4][R6.64], R0 ;  /* 0x0000000006007986 */ /* 0x000fe8000c101904 */
[----:B------:R-:W-:Y:S04]  /*0630*/  STG.E desc[UR4][R6.64+0x4], R2 ;  /* 0x0000040206007986 */ /* 0x000fe8000c101904 */
[----:B------:R-:W-:Y:S01]  /*0640*/  STG.E desc[UR4][R6.64+0x8], R3 ;  /* 0x0000080306007986 */ /* 0x000fe2000c101904 */
[----:B------:R-:W-:Y:S05]  /*0650*/  EXIT ;  /* 0x000000000000794d */ /* 0x000fea0003800000 */
        .weak           $__internal_0_$__cuda_sm3x_div_rn_noftz_f32_slowpath
        .type           $__internal_0_$__cuda_sm3x_div_rn_noftz_f32_slowpath,@function
        .size           $__internal_0_$__cuda_sm3x_div_rn_noftz_f32_slowpath,(.L_x_20 - $__internal_0_$__cuda_sm3x_div_rn_noftz_f32_slowpath)
$__internal_0_$__cuda_sm3x_div_rn_noftz_f32_slowpath:
[----:B------:R-:W-:Y:S01]  /*0660*/  SHF.R.U32.HI R9, RZ, 0x17, R5 ;  /* 0x00000017ff097819 */ /* 0x000fe20000011605 */
[----:B------:R-:W-:Y:S01]  /*0670*/  BSSY.RECONVERGENT B2, `(.L_x_8) ;  /* 0x0000063000027945 */ /* 0x000fe20003800200 */
[----:B------:R-:W-:Y:S02]  /*0680*/  SHF.R.U32.HI R7, RZ, 0x17, R4 ;  /* 0x00000017ff077819 */ /* 0x000fe40000011604 */
[----:B------:R-:W-:Y:S02]  /*0690*/  LOP3.LUT R14, R9, 0xff, RZ, 0xc0, !PT ;  /* 0x000000ff090e7812 */ /* 0x000fe400078ec0ff */
[----:B------:R-:W-:Y:S02]  /*06a0*/  LOP3.LUT R12, R7, 0xff, RZ, 0xc0, !PT ;  /* 0x000000ff070c7812 */ /* 0x000fe400078ec0ff */
[----:B------:R-:W-:Y:S02]  /*06b0*/  IADD3 R11, PT, PT, R14, -0x1, RZ ;  /* 0xffffffff0e0b7810 */ /* 0x000fe40007ffe0ff */
[----:B------:R-:W-:Y:S01]  /*06c0*/  MOV R9, R5 ;  /* 0x0000000500097202 */ /* 0x000fe20000000f00 */
[----:B------:R-:W-:Y:S01]  /*06d0*/  VIADD R10, R12, 0xffffffff ;  /* 0xffffffff0c0a7836 */ /* 0x000fe20000000000 */
[----:B------:R-:W-:-:S04]  /*06e0*/  ISETP.GT.U32.AND P0, PT, R11, 0xfd, PT ;  /* 0x000000fd0b00780c */ /* 0x000fc80003f04070 */
[----:B------:R-:W-:-:S13]  /*06f0*/  ISETP.GT.U32.OR P0, PT, R10, 0xfd, P0 ;  /* 0x000000fd0a00780c */ /* 0x000fda0000704470 */
[----:B------:R-:W-:Y:S01]  /*0700*/  @!P0 IMAD.MOV.U32 R7, RZ, RZ, RZ ;  /* 0x000000ffff078224 */ /* 0x000fe200078e00ff */
[----:B------:R-:W-:Y:S06]  /*0710*/  @!P0 BRA `(.L_x_9) ;  /* 0x00000000005c8947 */ /* 0x000fec0003800000 */
[----:B------:R-:W-:Y:S02]  /*0720*/  FSETP.GTU.FTZ.AND P0, PT, |R4|, +INF , PT ;  /* 0x7f8000000400780b */ /* 0x000fe40003f1c200 */
[----:B------:R-:W-:-:S04]  /*0730*/  FSETP.GTU.FTZ.AND P1, PT, |R5|, +INF , PT ;  /* 0x7f8000000500780b */ /* 0x000fc80003f3c200 */
[----:B------:R-:W-:-:S13]  /*0740*/  PLOP3.LUT P0, PT, P0, P1, PT, 0xf8, 0x8f ;  /* 0x00000000008f781c */ /* 0x000fda0000703f70 */
[----:B------:R-:W-:Y:S05]  /*0750*/  @P0 BRA `(.L_x_10) ;  /* 0x00000004004c0947 */ /* 0x000fea0003800000 */
[----:B------:R-:W-:-:S13]  /*0760*/  LOP3.LUT P0, RZ, R9, 0x7fffffff, R4, 0xc8, !PT ;  /* 0x7fffffff09ff7812 */ /* 0x000fda000780c804 */
[----:B------:R-:W-:Y:S05]  /*0770*/  @!P0 BRA `(.L_x_11) ;  /* 0x00000004003c8947 */ /* 0x000fea0003800000 */
[C---:B------:R-:W-:Y:S02]  /*0780*/  FSETP.NEU.FTZ.AND P2, PT, |R4|.reuse, +INF , PT ;  /* 0x7f8000000400780b */ /* 0x040fe40003f5d200 */
[----:B------:R-:W-:Y:S02]  /*0790*/  FSETP.NEU.FTZ.AND P1, PT, |R5|, +INF , PT ;  /* 0x7f8000000500780b */ /* 0x000fe40003f3d200 */
[----:B------:R-:W-:-:S11]  /*07a0*/  FSETP.NEU.FTZ.AND P0, PT, |R4|, +INF , PT ;  /* 0x7f8000000400780b */ /* 0x000fd60003f1d200 */
[----:B------:R-:W-:Y:S05]  /*07b0*/  @!P1 BRA !P2, `(.L_x_11) ;  /* 0x00000004002c9947 */ /* 0x000fea0005000000 */
[----:B------:R-:W-:-:S04]  /*07c0*/  LOP3.LUT P2, RZ, R4, 0x7fffffff, RZ, 0xc0, !PT ;  /* 0x7fffffff04ff7812 */ /* 0x000fc8000784c0ff */
[----:B------:R-:W-:-:S13]  /*07d0*/  PLOP3.LUT P1, PT, P1, P2, PT, 0x2f, 0xf2 ;  /* 0x0000000000f2781c */ /* 0x000fda0000f24577 */
[----:B------:R-:W-:Y:S05]  /*07e0*/  @P1 BRA `(.L_x_12) ;  /* 0x0000000400181947 */ /* 0x000fea0003800000 */
[----:B------:R-:W-:-:S04]  /*07f0*/  LOP3.LUT P1, RZ, R9, 0x7fffffff, RZ, 0xc0, !PT ;  /* 0x7fffffff09ff7812 */ /* 0x000fc8000782c0ff */
[----:B------:R-:W-:-:S13]  /*0800*/  PLOP3.LUT P0, PT, P0, P1, PT, 0x2f, 0xf2 ;  /* 0x0000000000f2781c */ /* 0x000fda0000702577 */
[----:B------:R-:W-:Y:S05]  /*0810*/  @P0 BRA `(.L_x_13) ;  /* 0x0000000400000947 */ /* 0x000fea0003800000 */
[----:B------:R-:W-:Y:S02]  /*0820*/  ISETP.GE.AND P0, PT, R10, RZ, PT ;  /* 0x000000ff0a00720c */ /* 0x000fe40003f06270 */
[----:B------:R-:W-:-:S11]  /*0830*/  ISETP.GE.AND P1, PT, R11, RZ, PT ;  /* 0x000000ff0b00720c */ /* 0x000fd60003f26270 */
[----:B------:R-:W-:Y:S01]  /*0840*/  @P0 MOV R7, RZ ;  /* 0x000000ff00070202 */ /* 0x000fe20000000f00 */
[----:B------:R-:W-:Y:S02]  /*0850*/  @!P0 IMAD.MOV.U32 R7, RZ, RZ, -0x40 ;  /* 0xffffffc0ff078424 */ /* 0x000fe400078e00ff */
[----:B------:R-:W-:Y:S01]  /*0860*/  @!P0 FFMA R4, R4, 1.84467440737095516160e+19, RZ ;  /* 0x5f80000004048823 */ /* 0x000fe200000000ff */
[----:B------:R-:W-:Y:S02]  /*0870*/  @!P1 FFMA R9, R5, 1.84467440737095516160e+19, RZ ;  /* 0x5f80000005099823 */ /* 0x000fe400000000ff */
[----:B------:R-:W-:-:S07]  /*0880*/  @!P1 IADD3 R7, PT, PT, R7, 0x40, RZ ;  /* 0x0000004007079810 */ /* 0x000fce0007ffe0ff */
.L_x_9:
[----:B------:R-:W-:Y:S01]  /*0890*/  LEA R10, R14, 0xc0800000, 0x17 ;  /* 0xc08000000e0a7811 */ /* 0x000fe200078eb8ff */
[----:B------:R-:W-:Y:S04]  /*08a0*/  BSSY.RECONVERGENT B3, `(.L_x_14) ;  /* 0x0000036000037945 */ /* 0x000fe80003800200 */
[----:B------:R-:W-:Y:S01]  /*08b0*/  IMAD.IADD R10, R9, 0x1, -R10 ;  /* 0x00000001090a7824 */ /* 0x000fe200078e0a0a */
[----:B------:R-:W-:-:S03]  /*08c0*/  IADD3 R9, PT, PT, R12, -0x7f, RZ ;  /* 0xffffff810c097810 */ /* 0x000fc60007ffe0ff */
[----:B------:R0:W1:Y:S01]  /*08d0*/  MUFU.RCP R11, R10 ;  /* 0x0000000a000b7308 */ /* 0x0000620000001000 */
[----:B------:R-:W-:Y:S01]  /*08e0*/  FADD.FTZ R13, -R10, -RZ ;  /* 0x800000ff0a0d7221 */ /* 0x000fe20000010100 */
[C---:B------:R-:W-:Y:S01]  /*08f0*/  IMAD R4, R9.reuse, -0x800000, R4 ;  /* 0xff80000009047824 */ /* 0x040fe200078e0204 */
[----:B0-----:R-:W-:-:S05]  /*0900*/  IADD3 R10, PT, PT, R9, 0x7f, -R14 ;  /* 0x0000007f090a7810 */ /* 0x001fca0007ffe80e */
[----:B------:R-:W-:Y:S02]  /*0910*/  IMAD.IADD R10, R10, 0x1, R7 ;  /* 0x000000010a0a7824 */ /* 0x000fe400078e0207 */
[----:B-1----:R-:W-:-:S04]  /*0920*/  FFMA R12, R11, R13, 1 ;  /* 0x3f8000000b0c7423 */ /* 0x002fc8000000000d */
[----:B------:R-:W-:-:S04]  /*0930*/  FFMA R16, R11, R12, R11 ;  /* 0x0000000c0b107223 */ /* 0x000fc8000000000b */
[----:B------:R-:W-:-:S04]  /*0940*/  FFMA R11, R4, R16, RZ ;  /* 0x00000010040b7223 */ /* 0x000fc800000000ff */
[----:B------:R-:W-:-:S04]  /*0950*/  FFMA R12, R13, R11, R4 ;  /* 0x0000000b0d0c7223 */ /* 0x000fc80000000004 */
[----:B------:R-:W-:-:S04]  /*0960*/  FFMA R11, R16, R12, R11 ;  /* 0x0000000c100b7223 */ /* 0x000fc8000000000b */
[----:B------:R-:W-:-:S04]  /*0970*/  FFMA R12, R13, R11, R4 ;  /* 0x0000000b0d0c7223 */ /* 0x000fc80000000004 */
[----:B------:R-:W-:-:S05]  /*0980*/  FFMA R4, R16, R12, R11 ;  /* 0x0000000c10047223 */ /* 0x000fca000000000b */
[----:B------:R-:W-:-:S04]  /*0990*/  SHF.R.U32.HI R9, RZ, 0x17, R4 ;  /* 0x00000017ff097819 */ /* 0x000fc80000011604 */
[----:B------:R-:W-:-:S04]  /*09a0*/  LOP3.LUT R9, R9, 0xff, RZ, 0xc0, !PT ;  /* 0x000000ff09097812 */ /* 0x000fc800078ec0ff */
[----:B------:R-:W-:-:S05]  /*09b0*/  IADD3 R13, PT, PT, R9, R10, RZ ;  /* 0x0000000a090d7210 */ /* 0x000fca0007ffe0ff */
[----:B------:R-:W-:-:S05]  /*09c0*/  VIADD R7, R13, 0xffffffff ;  /* 0xffffffff0d077836 */ /* 0x000fca0000000000 */
[----:B------:R-:W-:-:S13]  /*09d0*/  ISETP.GE.U32.AND P0, PT, R7, 0xfe, PT ;  /* 0x000000fe0700780c */ /* 0x000fda0003f06070 */
[----:B------:R-:W-:Y:S05]  /*09e0*/  @!P0 BRA `(.L_x_15) ;  /* 0x0000000000808947 */ /* 0x000fea0003800000 */
[----:B------:R-:W-:-:S13]  /*09f0*/  ISETP.GT.AND P0, PT, R13, 0xfe, PT ;  /* 0x000000fe0d00780c */ /* 0x000fda0003f04270 */
[----:B------:R-:W-:Y:S05]  /*0a00*/  @P0 BRA `(.L_x_16) ;  /* 0x00000000006c0947 */ /* 0x000fea0003800000 */
[----:B------:R-:W-:-:S13]  /*0a10*/  ISETP.GE.AND P0, PT, R13, 0x1, PT ;  /* 0x000000010d00780c */ /* 0x000fda0003f06270 */
[----:B------:R-:W-:Y:S05]  /*0a20*/  @P0 BRA `(.L_x_17) ;  /* 0x0000000000740947 */ /* 0x000fea0003800000 */
[----:B------:R-:W-:Y:S02]  /*0a30*/  ISETP.GE.AND P0, PT, R13, -0x18, PT ;  /* 0xffffffe80d00780c */ /* 0x000fe40003f06270 */
[----:B------:R-:W-:-:S11]  /*0a40*/  LOP3.LUT R4, R4, 0x80000000, RZ, 0xc0, !PT ;  /* 0x8000000004047812 */ /* 0x000fd600078ec0ff */
[----:B------:R-:W-:Y:S05]  /*0a50*/  @!P0 BRA `(.L_x_17) ;  /* 0x0000000000688947 */ /* 0x000fea0003800000 */
[CCC-:B------:R-:W-:Y:S01]  /*0a60*/  FFMA.RZ R7, R16.reuse, R12.reuse, R11.reuse ;  /* 0x0000000c10077223 */ /* 0x1c0fe2000000c00b */
[CCC-:B------:R-:W-:Y:S01]  /*0a70*/  FFMA.RM R10, R16.reuse, R12.reuse, R11.reuse ;  /* 0x0000000c100a7223 */ /* 0x1c0fe2000000400b */
[C---:B------:R-:W-:Y:S02]  /*0a80*/  ISETP.NE.AND P2, PT, R13.reuse, RZ, PT ;  /* 0x000000ff0d00720c */ /* 0x040fe40003f45270 */
[----:B------:R-:W-:Y:S02]  /*0a90*/  ISETP.NE.AND P1, PT, R13, RZ, PT ;  /* 0x000000ff0d00720c */ /* 0x000fe40003f25270 */
[----:B------:R-:W-:Y:S01]  /*0aa0*/  LOP3.LUT R9, R7, 0x7fffff, RZ, 0xc0, !PT ;  /* 0x007fffff07097812 */ /* 0x000fe200078ec0ff */
[----:B------:R-:W-:Y:S01]  /*0ab0*/  FFMA.RP R7, R16, R12, R11 ;  /* 0x0000000c10077223 */ /* 0x000fe2000000800b */
[----:B------:R-:W-:Y:S01]  /*0ac0*/  IADD3 R12, PT, PT, R13, 0x20, RZ ;  /* 0x000000200d0c7810 */ /* 0x000fe20007ffe0ff */
[----:B------:R-:W-:Y:S01]  /*0ad0*/  IMAD.MOV R11, RZ, RZ, -R13 ;  /* 0x000000ffff0b7224 */ /* 0x000fe200078e0a0d */
[----:B------:R-:W-:-:S02]  /*0ae0*/  LOP3.LUT R9, R9, 0x800000, RZ, 0xfc, !PT ;  /* 0x0080000009097812 */ /* 0x000fc400078efcff */
[----:B------:R-:W-:Y:S02]  /*0af0*/  FSETP.NEU.FTZ.AND P0, PT, R7, R10, PT ;  /* 0x0000000a0700720b */ /* 0x000fe40003f1d000 */
[----:B------:R-:W-:Y:S02]  /*0b00*/  SHF.L.U32 R12, R9, R12, RZ ;  /* 0x0000000c090c7219 */ /* 0x000fe400000006ff */
[----:B------:R-:W-:Y:S02]  /*0b10*/  SEL R10, R11, RZ, P2 ;  /* 0x000000ff0b0a7207 */ /* 0x000fe40001000000 */
[----:B------:R-:W-:Y:S02]  /*0b20*/  ISETP.NE.AND P1, PT, R12, RZ, P1 ;  /* 0x000000ff0c00720c */ /* 0x000fe40000f25270 */
[----:B------:R-:W-:Y:S02]  /*0b30*/  SHF.R.U32.HI R10, RZ, R10, R9 ;  /* 0x0000000aff0a7219 */ /* 0x000fe40000011609 */
[----:B------:R-:W-:-:S02]  /*0b40*/  PLOP3.LUT P0, PT, P0, P1, PT, 0xf8, 0x8f ;  /* 0x00000000008f781c */ /* 0x000fc40000703f70 */
[----:B------:R-:W-:Y:S02]  /*0b50*/  SHF.R.U32.HI R12, RZ, 0x1, R10 ;  /* 0x00000001ff0c7819 */ /* 0x000fe4000001160a */
[----:B------:R-:W-:-:S04]  /*0b60*/  SEL R7, RZ, 0x1, !P0 ;  /* 0x00000001ff077807 */ /* 0x000fc80004000000 */
[----:B------:R-:W-:-:S04]  /*0b70*/  LOP3.LUT R7, R7, 0x1, R12, 0xf8, !PT ;  /* 0x0000000107077812 */ /* 0x000fc800078ef80c */
[----:B------:R-:W-:-:S04]  /*0b80*/  LOP3.LUT R7, R7, R10, RZ, 0xc0, !PT ;  /* 0x0000000a07077212 */ /* 0x000fc800078ec0ff */
[----:B------:R-:W-:-:S04]  /*0b90*/  IADD3 R7, PT, PT, R12, R7, RZ ;  /* 0x000000070c077210 */ /* 0x000fc80007ffe0ff */
[----:B------:R-:W-:Y:S01]  /*0ba0*/  LOP3.LUT R4, R7, R4, RZ, 0xfc, !PT ;  /* 0x0000000407047212 */ /* 0x000fe200078efcff */
[----:B------:R-:W-:Y:S06]  /*0bb0*/  BRA `(.L_x_17) ;  /* 0x0000000000107947 */ /* 0x000fec0003800000 */
.L_x_16:
[----:B------:R-:W-:-:S04]  /*0bc0*/  LOP3.LUT R4, R4, 0x80000000, RZ, 0xc0, !PT ;  /* 0x8000000004047812 */ /* 0x000fc800078ec0ff */
[----:B------:R-:W-:Y:S01]  /*0bd0*/  LOP3.LUT R4, R4, 0x7f800000, RZ, 0xfc, !PT ;  /* 0x7f80000004047812 */ /* 0x000fe200078efcff */
[----:B------:R-:W-:Y:S06]  /*0be0*/  BRA `(.L_x_17) ;  /* 0x0000000000047947 */ /* 0x000fec0003800000 */
.L_x_15:
[----:B------:R-:W-:-:S07]  /*0bf0*/  IMAD R4, R10, 0x800000, R4 ;  /* 0x008000000a047824 */ /* 0x000fce00078e0204 */
.L_x_17:
[----:B------:R-:W-:Y:S05]  /*0c00*/  BSYNC.RECONVERGENT B3 ;  /* 0x0000000000037941 */ /* 0x000fea0003800200 */
.L_x_14:
[----:B------:R-:W-:Y:S05]  /*0c10*/  BRA `(.L_x_18) ;  /* 0x0000000000207947 */ /* 0x000fea0003800000 */
.L_x_13:
[----:B------:R-:W-:-:S04]  /*0c20*/  LOP3.LUT R4, R9, 0x80000000, R4, 0x48, !PT ;  /* 0x8000000009047812 */ /* 0x000fc800078e4804 */
[----:B------:R-:W-:Y:S01]  /*0c30*/  LOP3.LUT R4, R4, 0x7f800000, RZ, 0xfc, !PT ;  /* 0x7f80000004047812 */ /* 0x000fe200078efcff */
[----:B------:R-:W-:Y:S06]  /*0c40*/  BRA `(.L_x_18) ;  /* 0x0000000000147947 */ /* 0x000fec0003800000 */
.L_x_12:
[----:B------:R-:W-:Y:S01]  /*0c50*/  LOP3.LUT R4, R9, 0x80000000, R4, 0x48, !PT ;  /* 0x8000000009047812 */ /* 0x000fe200078e4804 */
[----:B------:R-:W-:Y:S06]  /*0c60*/  BRA `(.L_x_18) ;  /* 0x00000000000c7947 */ /* 0x000fec0003800000 */
.L_x_11:
[----:B------:R-:W0:Y:S01]  /*0c70*/  MUFU.RSQ R4, -QNAN ;  /* 0xffc0000000047908 */ /* 0x000e220000001400 */
[----:B------:R-:W-:Y:S05]  /*0c80*/  BRA `(.L_x_18) ;  /* 0x0000000000047947 */ /* 0x000fea0003800000 */
.L_x_10:
[----:B------:R-:W-:-:S07]  /*0c90*/  FADD.FTZ R4, R4, R5 ;  /* 0x0000000504047221 */ /* 0x000fce0000010000 */
.L_x_18:
[----:B------:R-:W-:Y:S05]  /*0ca0*/  BSYNC.RECONVERGENT B2 ;  /* 0x0000000000027941 */ /* 0x000fea0003800200 */
.L_x_8:
[----:B------:R-:W-:-:S04]  /*0cb0*/  HFMA2 R9, -RZ, RZ, 0, 0 ;  /* 0x00000000ff097431 */ /* 0x000fc800000001ff */
[----:B0-----:R-:W-:Y:S05]  /*0cc0*/  RET.REL.NODEC R8 `(transform_points) ;  /* 0xfffffff008cc7950 */ /* 0x001fea0003c3ffff */
.L_x_19:
[----:B------:R-:W-:-:S00]  /*0cd0*/  BRA `(.L_x_19) ;  /* 0xfffffffc00fc7947 */ /* 0x000fc0000383ffff */
[----:B------:R-:W-:-:S00]  /*0ce0*/  NOP ;  /* 0x0000000000007918 */ /* 0x000fc00000000000 */
        /* <DEDUP_REMOVED lines=9> */
.L_x_20:


//--------------------- .nv.shared.reserved.0     --------------------------
	.section	.nv.shared.reserved.0,"aw",@nobits
	.weak		__nv_reservedSMEM_offset_0_alias
	.size		__nv_reservedSMEM_offset_0_alias, 0, 64
	.other		__nv_reservedSMEM_offset_0_alias,@"STO_CUDA_RESERVED_SHARED STV_DEFAULT"
__nv_reservedSMEM_offset_0_alias:
	.zero		0
	.zero		64


//--------------------- .nv.constant0.transform_points --------------------------
	.section	.nv.constant0.transform_points,"a",@progbits
	.sectionflags	@""
	.align	4
.nv.constant0.transform_points:
	.zero		924


//--------------------- SYMBOLS --------------------------

	.type		.nv.reservedSmem.offset0,@object
	.size		.nv.reservedSmem.offset0,0x4
